	.headerflags	@"EF_CUDA_TEXMODE_UNIFIED EF_CUDA_64BIT_ADDRESS EF_CUDA_ACCELERATORS EF_CUDA_SM90 EF_CUDA_VIRTUAL_SM(EF_CUDA_SM90)"
	.elftype	@"ET_EXEC"


//--------------------- .nv.info                  --------------------------
	.section	.nv.info,"",@"SHT_CUDA_INFO"
	.align	4


	//----- nvinfo : EIATTR_REGCOUNT
	.align		4
        /*0000*/ 	.byte	0x04, 0x2f
        /*0002*/ 	.short	(.L_3 - .L_2)
	.align		4
.L_2:
        /*0004*/ 	.word	index@(triton_poi_fused__native_batch_norm_legit_no_training_relu_24)
        /*0008*/ 	.word	0x00000012


	//----- nvinfo : EIATTR_MIN_STACK_SIZE
	.align		4
.L_3:
        /*000c*/ 	.byte	0x04, 0x12
        /*000e*/ 	.short	(.L_5 - .L_4)
	.align		4
.L_4:
        /*0010*/ 	.word	index@(triton_poi_fused__native_batch_norm_legit_no_training_relu_24)
        /*0014*/ 	.word	0x00000000


	//----- nvinfo : EIATTR_FRAME_SIZE
	.align		4
.L_5:
        /*0018*/ 	.byte	0x04, 0x11
        /*001a*/ 	.short	(.L_7 - .L_6)
	.align		4
.L_6:
        /*001c*/ 	.word	index@(triton_poi_fused__native_batch_norm_legit_no_training_relu_24)
        /*0020*/ 	.word	0x00000000


	//----- nvinfo : EIATTR_MIN_STACK_SIZE
	.align		4
.L_7:
        /*0024*/ 	.byte	0x04, 0x12
        /*0026*/ 	.short	(.L_9 - .L_8)
	.align		4
.L_8:
        /*0028*/ 	.word	index@(triton_poi_fused__native_batch_norm_legit_no_training_relu_24)
        /*002c*/ 	.word	0x00000000
.L_9:


//--------------------- .nv.info.triton_poi_fused__native_batch_norm_legit_no_training_relu_24 --------------------------
	.section	.nv.info.triton_poi_fused__native_batch_norm_legit_no_training_relu_24,"",@"SHT_CUDA_INFO"
	.sectionflags	@""
	.align	4


	//----- nvinfo : EIATTR_CUDA_API_VERSION
	.align		4
        /*0000*/ 	.byte	0x04, 0x37
        /*0002*/ 	.short	(.L_11 - .L_10)
.L_10:
        /*0004*/ 	.word	0x0000007c


	//----- nvinfo : EIATTR_KPARAM_INFO
	.align		4
.L_11:
        /*0008*/ 	.byte	0x04, 0x17
        /*000a*/ 	.short	(.L_13 - .L_12)
.L_12:
        /*000c*/ 	.word	0x00000000
        /*0010*/ 	.short	0x0006
        /*0012*/ 	.short	0x0030
        /*0014*/ 	.byte	0x00, 0xf0, 0x11, 0x00


	//----- nvinfo : EIATTR_KPARAM_INFO
	.align		4
.L_13:
        /*0018*/ 	.byte	0x04, 0x17
        /*001a*/ 	.short	(.L_15 - .L_14)
.L_14:
        /*001c*/ 	.word	0x00000000
        /*0020*/ 	.short	0x0005
        /*0022*/ 	.short	0x0028
        /*0024*/ 	.byte	0x00, 0xf4, 0x21, 0x00


	//----- nvinfo : EIATTR_KPARAM_INFO
	.align		4
.L_15:
        /*0028*/ 	.byte	0x04, 0x17
        /*002a*/ 	.short	(.L_17 - .L_16)
.L_16:
        /*002c*/ 	.word	0x00000000
        /*0030*/ 	.short	0x0004
        /*0032*/ 	.short	0x0020
        /*0034*/ 	.byte	0x00, 0xf4, 0x21, 0x00


	//----- nvinfo : EIATTR_KPARAM_INFO
	.align		4
.L_17:
        /*0038*/ 	.byte	0x04, 0x17
        /*003a*/ 	.short	(.L_19 - .L_18)
.L_18:
        /*003c*/ 	.word	0x00000000
        /*0040*/ 	.short	0x0003
        /*0042*/ 	.short	0x0018
        /*0044*/ 	.byte	0x00, 0xf4, 0x21, 0x00


	//----- nvinfo : EIATTR_KPARAM_INFO
	.align		4
.L_19:
        /*0048*/ 	.byte	0x04, 0x17
        /*004a*/ 	.short	(.L_21 - .L_20)
.L_20:
        /*004c*/ 	.word	0x00000000
        /*0050*/ 	.short	0x0002
        /*0052*/ 	.short	0x0010
        /*0054*/ 	.byte	0x00, 0xf4, 0x21, 0x00


	//----- nvinfo : EIATTR_KPARAM_INFO
	.align		4
.L_21:
        /*0058*/ 	.byte	0x04, 0x17
        /*005a*/ 	.short	(.L_23 - .L_22)
.L_22:
        /*005c*/ 	.word	0x00000000
        /*0060*/ 	.short	0x0001
        /*0062*/ 	.short	0x0008
        /*0064*/ 	.byte	0x00, 0xf4, 0x21, 0x00


	//----- nvinfo : EIATTR_KPARAM_INFO
	.align		4
.L_23:
        /*0068*/ 	.byte	0x04, 0x17
        /*006a*/ 	.short	(.L_25 - .L_24)
.L_24:
        /*006c*/ 	.word	0x00000000
        /*0070*/ 	.short	0x0000
        /*0072*/ 	.short	0x0000
        /*0074*/ 	.byte	0x00, 0xf4, 0x21, 0x00


	//----- nvinfo : EIATTR_SPARSE_MMA_MASK
	.align		4
.L_25:
        /*0078*/ 	.byte	0x03, 0x50
        /*007a*/ 	.short	0x0000


	//----- nvinfo : EIATTR_MAXREG_COUNT
	.align		4
        /*007c*/ 	.byte	0x03, 0x1b
        /*007e*/ 	.short	0x00ff


	//----- nvinfo : EIATTR_EXIT_INSTR_OFFSETS
	.align		4
        /*0080*/ 	.byte	0x04, 0x1c
        /*0082*/ 	.short	(.L_27 - .L_26)


	//   ....[0]....
.L_26:
        /*0084*/ 	.word	0x000003c0


	//----- nvinfo : EIATTR_REQNTID
	.align		4
.L_27:
        /*0088*/ 	.byte	0x04, 0x10
        /*008a*/ 	.short	(.L_29 - .L_28)
.L_28:
        /*008c*/ 	.word	0x00000100
        /*0090*/ 	.word	0x00000001
        /*0094*/ 	.word	0x00000001


	//----- nvinfo : EIATTR_CBANK_PARAM_SIZE
	.align		4
.L_29:
        /*0098*/ 	.byte	0x03, 0x19
        /*009a*/ 	.short	0x0034


	//----- nvinfo : EIATTR_PARAM_CBANK
	.align		4
        /*009c*/ 	.byte	0x04, 0x0a
        /*009e*/ 	.short	(.L_31 - .L_30)
	.align		4
.L_30:
        /*00a0*/ 	.word	index@(.nv.constant0.triton_poi_fused__native_batch_norm_legit_no_training_relu_24)
        /*00a4*/ 	.short	0x0210
        /*00a6*/ 	.short	0x0034


	//----- nvinfo : EIATTR_SW_WAR
	.align		4
.L_31:
        /*00a8*/ 	.byte	0x04, 0x36
        /*00aa*/ 	.short	(.L_33 - .L_32)
.L_32:
        /*00ac*/ 	.word	0x00000008
.L_33:


//--------------------- .nv.callgraph             --------------------------
	.section	.nv.callgraph,"",@"SHT_CUDA_CALLGRAPH"
	.align	4
	.sectionentsize	8
	.align		4
        /*0000*/ 	.word	0x00000000
	.align		4
        /*0004*/ 	.word	0xffffffff
	.align		4
        /*0008*/ 	.word	0x00000000
	.align		4
        /*000c*/ 	.word	0xfffffffe
	.align		4
        /*0010*/ 	.word	0x00000000
	.align		4
        /*0014*/ 	.word	0xfffffffd
	.align		4
        /*0018*/ 	.word	0x00000000
	.align		4
        /*001c*/ 	.word	0xfffffffc


//--------------------- .nv.constant4             --------------------------
	.section	.nv.constant4,"a",@progbits
	.align	8
	.align		8
.nv.constant4:
        /*0000*/ 	.dword	_$_str
	.align		8
        /*0008*/ 	.dword	_$_str_$_2


//--------------------- .text.triton_poi_fused__native_batch_norm_legit_no_training_relu_24 --------------------------
	.section	.text.triton_poi_fused__native_batch_norm_legit_no_training_relu_24,"ax",@progbits
	.align	128
        .global         triton_poi_fused__native_batch_norm_legit_no_training_relu_24
        .type           triton_poi_fused__native_batch_norm_legit_no_training_relu_24,@function
        .size           triton_poi_fused__native_batch_norm_legit_no_training_relu_24,(.L_x_1 - triton_poi_fused__native_batch_norm_legit_no_training_relu_24)
        .other          triton_poi_fused__native_batch_norm_legit_no_training_relu_24,@"STO_CUDA_ENTRY STV_DEFAULT"
triton_poi_fused__native_batch_norm_legit_no_training_relu_24:
.text.triton_poi_fused__native_batch_norm_legit_no_training_relu_24:
[----:B------:R-:W-:Y:S01]  /*0000*/  LDC R1, c[0x0][0x28] ;  /* 0x00000a00ff017b82 */ /* 0x000fe20000000800 */
[----:B------:R-:W1:Y:S07]  /*0010*/  S2R R0, SR_TID.X ;  /* 0x0000000000007919 */ /* 0x000e6e0000002100 */
[----:B------:R-:W2:Y:S01]  /*0020*/  LDC.64 R2, c[0x0][0x220] ;  /* 0x00008800ff027b82 */ /* 0x000ea20000000a00 */
[----:B------:R-:W-:Y:S01]  /*0030*/  ULDC.64 UR4, c[0x0][0x208] ;  /* 0x0000820000047ab9 */ /* 0x000fe20000000a00 */
[----:B------:R-:W3:Y:S06]  /*0040*/  S2R R5, SR_CTAID.X ;  /* 0x0000000000057919 */ /* 0x000eec0000002500 */
[----:B------:R-:W4:Y:S08]  /*0050*/  LDC.64 R6, c[0x0][0x218] ;  /* 0x00008600ff067b82 */ /* 0x000f300000000a00 */
[----:B------:R-:W5:Y:S08]  /*0060*/  LDC.64 R8, c[0x0][0x228] ;  /* 0x00008a00ff087b82 */ /* 0x000f700000000a00 */
[----:B------:R-:W5:Y:S01]  /*0070*/  LDC.64 R10, c[0x0][0x230] ;  /* 0x00008c00ff0a7b82 */ /* 0x000f620000000a00 */
[----:B-1----:R-:W-:-:S04]  /*0080*/  SHF.L.U32 R0, R0, 0x1, RZ ;  /* 0x0000000100007819 */ /* 0x002fc800000006ff */
[----:B------:R-:W-:-:S04]  /*0090*/  LOP3.LUT R0, R0, 0x1fe, RZ, 0xc0, !PT ;  /* 0x000001fe00007812 */ /* 0x000fc800078ec0ff */
[----:B---3--:R-:W-:-:S05]  /*00a0*/  LEA R0, R5, R0, 0x9 ;  /* 0x0000000005007211 */ /* 0x008fca00078e48ff */
[----:B------:R-:W-:-:S05]  /*00b0*/  IMAD.HI R4, R0, 0x2aaaaaab, RZ ;  /* 0x2aaaaaab00047827 */ /* 0x000fca00078e02ff */
[----:B------:R-:W-:-:S04]  /*00c0*/  SHF.R.U32.HI R5, RZ, 0x1f, R4 ;  /* 0x0000001fff057819 */ /* 0x000fc80000011604 */
[----:B------:R-:W-:-:S05]  /*00d0*/  LEA.HI R5, R4, R5, RZ, 0x1b ;  /* 0x0000000504057211 */ /* 0x000fca00078fd8ff */
[----:B------:R-:W-:Y:S02]  /*00e0*/  IMAD R13, R5, -0xc0, R0 ;  /* 0xffffff40050d7824 */ /* 0x000fe400078e0200 */
[----:B------:R-:W1:Y:S02]  /*00f0*/  LDC.64 R4, c[0x0][0x210] ;  /* 0x00008400ff047b82 */ /* 0x000e640000000a00 */
[----:B--2---:R-:W-:-:S06]  /*0100*/  IMAD.WIDE R2, R13, 0x4, R2 ;  /* 0x000000040d027825 */ /* 0x004fcc00078e0202 */
[----:B------:R-:W2:Y:S01]  /*0110*/  LDG.E.EL.64 R2, desc[UR4][R2.64] ;  /* 0x0000000402027981 */ /* 0x000ea2000c2e1b00 */
[----:B----4-:R-:W-:-:S04]  /*0120*/  IMAD.WIDE R6, R13, 0x4, R6 ;  /* 0x000000040d067825 */ /* 0x010fc800078e0206 */
[C---:B-----5:R-:W-:Y:S02]  /*0130*/  IMAD.WIDE R8, R13.reuse, 0x4, R8 ;  /* 0x000000040d087825 */ /* 0x060fe400078e0208 */
[----:B------:R-:W3:Y:S02]  /*0140*/  LDG.E.EL.64 R6, desc[UR4][R6.64] ;  /* 0x0000000406067981 */ /* 0x000ee4000c2e1b00 */
[----:B0-----:R-:W-:Y:S02]  /*0150*/  IMAD.WIDE R10, R13, 0x4, R10 ;  /* 0x000000040d0a7825 */ /* 0x001fe400078e020a */
[----:B------:R-:W4:Y:S04]  /*0160*/  LDG.E.EL.64 R8, desc[UR4][R8.64] ;  /* 0x0000000408087981 */ /* 0x000f28000c2e1b00 */
[----:B------:R-:W4:Y:S01]  /*0170*/  LDG.E.EL.64 R10, desc[UR4][R10.64] ;  /* 0x000000040a0a7981 */ /* 0x000f22000c2e1b00 */
[----:B-1----:R-:W-:-:S06]  /*0180*/  IMAD.WIDE R4, R0, 0x4, R4 ;  /* 0x0000000400047825 */ /* 0x002fcc00078e0204 */
[----:B------:R-:W3:Y:S01]  /*0190*/  LDG.E.64 R4, desc[UR4][R4.64] ;  /* 0x0000000404047981 */ /* 0x000ee2000c1e1b00 */
[----:B------:R-:W-:Y:S01]  /*01a0*/  HFMA2.MMA R14, -RZ, RZ, 1.625, 0 ;  /* 0x3e800000ff0e7435 */ /* 0x000fe200000001ff */
[----:B--2---:R-:W-:Y:S01]  /*01b0*/  FADD R2, R2, 0.0010000000474974513054 ;  /* 0x3a83126f02027421 */ /* 0x004fe20000000000 */
[----:B------:R-:W-:-:S03]  /*01c0*/  FADD R3, R3, 0.0010000000474974513054 ;  /* 0x3a83126f03037421 */ /* 0x000fc60000000000 */
[----:B------:R-:W0:Y:S08]  /*01d0*/  MUFU.SQRT R12, R2 ;  /* 0x00000002000c7308 */ /* 0x000e300000002000 */
[----:B------:R1:W2:Y:S01]  /*01e0*/  MUFU.SQRT R13, R3 ;  /* 0x00000003000d7308 */ /* 0x0002a20000002000 */
[C---:B0-----:R-:W-:Y:S02]  /*01f0*/  FSETP.GT.AND P0, PT, R12.reuse, 8.50705917302346158658e+37, PT ;  /* 0x7e8000000c00780b */ /* 0x041fe40003f04000 */
[----:B------:R-:W-:Y:S01]  /*0200*/  FSETP.GEU.AND P2, PT, R12, 1.175494350822287508e-38, PT ;  /* 0x008000000c00780b */ /* 0x000fe20003f4e000 */
[----:B-1----:R-:W0:Y:S01]  /*0210*/  LDC.64 R2, c[0x0][0x238] ;  /* 0x00008e00ff027b82 */ /* 0x002e220000000a00 */
[----:B--2---:R-:W-:-:S02]  /*0220*/  FSETP.GT.AND P1, PT, R13, 8.50705917302346158658e+37, PT ;  /* 0x7e8000000d00780b */ /* 0x004fc40003f24000 */
[----:B------:R-:W-:-:S07]  /*0230*/  FSETP.GEU.AND P3, PT, R13, 1.175494350822287508e-38, PT ;  /* 0x008000000d00780b */ /* 0x000fce0003f6e000 */
[----:B------:R-:W-:-:S04]  /*0240*/  @P0 FMUL R12, R12, 0.25 ;  /* 0x3e8000000c0c0820 */ /* 0x000fc80000400000 */
[----:B------:R-:W-:Y:S01]  /*0250*/  @!P2 FMUL R12, R12, 16777216 ;  /* 0x4b8000000c0ca820 */ /* 0x000fe20000400000 */
[----:B------:R-:W-:-:S04]  /*0260*/  @P1 FMUL R13, R13, 0.25 ;  /* 0x3e8000000d0d1820 */ /* 0x000fc80000400000 */
[----:B------:R-:W-:Y:S01]  /*0270*/  @!P3 FMUL R13, R13, 16777216 ;  /* 0x4b8000000d0db820 */ /* 0x000fe20000400000 */
[----:B------:R-:W1:Y:S01]  /*0280*/  MUFU.RCP R12, R12 ;  /* 0x0000000c000c7308 */ /* 0x000e620000001000 */
[----:B------:R-:W-:-:S07]  /*0290*/  FSEL R15, R14, 1, P0 ;  /* 0x3f8000000e0f7808 */ /* 0x000fce0000000000 */
[----:B------:R-:W2:Y:S01]  /*02a0*/  MUFU.RCP R13, R13 ;  /* 0x0000000d000d7308 */ /* 0x000ea20000001000 */
[----:B------:R-:W-:Y:S01]  /*02b0*/  FSEL R14, R14, 1, P1 ;  /* 0x3f8000000e0e7808 */ /* 0x000fe20000800000 */
[----:B------:R-:W-:-:S04]  /*02c0*/  @!P2 FMUL R15, R15, 16777216 ;  /* 0x4b8000000f0fa820 */ /* 0x000fc80000400000 */
[----:B------:R-:W-:Y:S01]  /*02d0*/  @!P3 FMUL R14, R14, 16777216 ;  /* 0x4b8000000e0eb820 */ /* 0x000fe20000400000 */
[----:B---3--:R-:W-:Y:S01]  /*02e0*/  FADD R5, R5, -R7 ;  /* 0x8000000705057221 */ /* 0x008fe20000000000 */
[----:B------:R-:W-:Y:S01]  /*02f0*/  FADD R4, R4, -R6 ;  /* 0x8000000604047221 */ /* 0x000fe20000000000 */
[----:B-1----:R-:W-:Y:S01]  /*0300*/  FMUL R15, R12, R15 ;  /* 0x0000000f0c0f7220 */ /* 0x002fe20000400000 */
[----:B--2---:R-:W-:-:S03]  /*0310*/  FMUL R14, R13, R14 ;  /* 0x0000000e0d0e7220 */ /* 0x004fc60000400000 */
[----:B------:R-:W-:Y:S01]  /*0320*/  FMUL R15, R4, R15 ;  /* 0x0000000f040f7220 */ /* 0x000fe20000400000 */
[----:B------:R-:W-:-:S03]  /*0330*/  FMUL R14, R5, R14 ;  /* 0x0000000e050e7220 */ /* 0x000fc60000400000 */
[----:B----4-:R-:W-:Y:S01]  /*0340*/  FFMA R8, R8, R15, R10 ;  /* 0x0000000f08087223 */ /* 0x010fe2000000000a */
[----:B------:R-:W-:-:S04]  /*0350*/  FFMA R9, R9, R14, R11 ;  /* 0x0000000e09097223 */ /* 0x000fc8000000000b */
[----:B------:R-:W-:Y:S02]  /*0360*/  FSETP.GEU.AND P0, PT, R8, RZ, PT ;  /* 0x000000ff0800720b */ /* 0x000fe40003f0e000 */
[C---:B------:R-:W-:Y:S01]  /*0370*/  FSETP.GEU.AND P1, PT, R9.reuse, RZ, PT ;  /* 0x000000ff0900720b */ /* 0x040fe20003f2e000 */
[----:B0-----:R-:W-:Y:S01]  /*0380*/  IMAD.WIDE R2, R0, 0x4, R2 ;  /* 0x0000000400027825 */ /* 0x001fe200078e0202 */
[----:B------:R-:W-:Y:S02]  /*0390*/  FSEL R8, R8, RZ, P0 ;  /* 0x000000ff08087208 */ /* 0x000fe40000000000 */
[----:B------:R-:W-:-:S05]  /*03a0*/  FSEL R9, R9, RZ, P1 ;  /* 0x000000ff09097208 */ /* 0x000fca0000800000 */
[----:B------:R-:W-:Y:S01]  /*03b0*/  STG.E.64 desc[UR4][R2.64], R8 ;  /* 0x0000000802007986 */ /* 0x000fe2000c101b04 */
[----:B------:R-:W-:Y:S05]  /*03c0*/  EXIT ;  /* 0x000000000000794d */ /* 0x000fea0003800000 */
.L_x_0:
[----:B------:R-:W-:-:S00]  /*03d0*/  BRA `(.L_x_0) ;  /* 0xfffffffc00fc7947 */ /* 0x000fc0000383ffff */
[----:B------:R-:W-:-:S00]  /*03e0*/  NOP ;  /* 0x0000000000007918 */ /* 0x000fc00000000000 */
        /* <DEDUP_REMOVED lines=9> */
.L_x_1:


//--------------------- .nv.global.init           --------------------------
	.section	.nv.global.init,"aw",@progbits
.nv.global.init:
	.type		_$_str,@object
	.size		_$_str,(_$_str_$_2 - _$_str)
_$_str:
        /*0000*/ 	.byte	0x5f, 0x5f, 0x43, 0x55, 0x44, 0x41, 0x5f, 0x46, 0x54, 0x5a, 0x00
	.type		_$_str_$_2,@object
	.size		_$_str_$_2,(.L_1 - _$_str_$_2)
_$_str_$_2:
        /*000b*/ 	.byte	0x5f, 0x5f, 0x43, 0x55, 0x44, 0x41, 0x5f, 0x50, 0x52, 0x45, 0x43, 0x5f, 0x53, 0x51, 0x52, 0x54
        /*001b*/ 	.byte	0x00
.L_1:


//--------------------- .nv.constant0.triton_poi_fused__native_batch_norm_legit_no_training_relu_24 --------------------------
	.section	.nv.constant0.triton_poi_fused__native_batch_norm_legit_no_training_relu_24,"a",@progbits
	.sectionflags	@""
	.align	4
.nv.constant0.triton_poi_fused__native_batch_norm_legit_no_training_relu_24:
	.zero		580
